//
// Generated by NVIDIA NVVM Compiler
//
// Compiler Build ID: CL-36424714
// Cuda compilation tools, release 13.0, V13.0.88
// Based on NVVM 20.0.0
//

.version 9.0
.target sm_100
.address_size 64

	// .globl	_Z12DoRandomWalkPjPhPm

.visible .entry _Z12DoRandomWalkPjPhPm(
	.param .u64 .ptr .align 1 _Z12DoRandomWalkPjPhPm_param_0,
	.param .u64 .ptr .align 1 _Z12DoRandomWalkPjPhPm_param_1,
	.param .u64 .ptr .align 1 _Z12DoRandomWalkPjPhPm_param_2
)
{
	.reg .pred 	%p<4>;
	.reg .b32 	%r<25>;
	.reg .b64 	%rd<23>;

	ld.param.u64 	%rd3, [_Z12DoRandomWalkPjPhPm_param_0];
	ld.param.u64 	%rd4, [_Z12DoRandomWalkPjPhPm_param_1];
	ld.param.u64 	%rd5, [_Z12DoRandomWalkPjPhPm_param_2];
	cvta.to.global.u64 	%rd1, %rd5;
	mov.u32 	%r1, %tid.x;
	setp.ne.s32 	%p1, %r1, 0;
	@%p1 bra 	$L__BB0_2;
	// begin inline asm
	mov.u64 %rd6, %globaltimer;
	// end inline asm
	mov.u32 	%r10, %ctaid.x;
	shl.b32 	%r11, %r10, 1;
	mul.wide.u32 	%rd7, %r11, 8;
	add.s64 	%rd8, %rd1, %rd7;
	st.global.u64 	[%rd8], %rd6;
$L__BB0_2:
	cvta.to.global.u64 	%rd2, %rd3;
	bar.sync 	0;
	mov.u32 	%r2, %ctaid.x;
	shl.b32 	%r14, %r2, 5;
	add.s32 	%r3, %r14, %r1;
	mov.b32 	%r24, 0;
	mov.u32 	%r23, %r3;
$L__BB0_3:
	add.s32 	%r15, %r22, %r23;
	mul.wide.s32 	%rd9, %r23, 4;
	add.s64 	%rd10, %rd2, %rd9;
	ld.global.u32 	%r16, [%rd10];
	add.s32 	%r17, %r15, %r16;
	mul.wide.s32 	%rd11, %r16, 4;
	add.s64 	%rd12, %rd2, %rd11;
	ld.global.u32 	%r18, [%rd12];
	add.s32 	%r19, %r17, %r18;
	mul.wide.s32 	%rd13, %r18, 4;
	add.s64 	%rd14, %rd2, %rd13;
	ld.global.u32 	%r20, [%rd14];
	add.s32 	%r22, %r19, %r20;
	mul.wide.s32 	%rd15, %r20, 4;
	add.s64 	%rd16, %rd2, %rd15;
	ld.global.u32 	%r23, [%rd16];
	add.s32 	%r24, %r24, 4;
	setp.eq.s32 	%p2, %r24, 256140;
	@%p2 bra 	$L__BB0_4;
	bra.uni 	$L__BB0_3;
$L__BB0_4:
	setp.eq.s32 	%p3, %r1, 0;
	cvt.s64.s32 	%rd17, %r3;
	cvta.to.global.u64 	%rd18, %rd4;
	add.s64 	%rd19, %rd18, %rd17;
	st.global.u8 	[%rd19], %r22;
	bar.sync 	0;
	@%p3 bra 	$L__BB0_5;
	bra.uni 	$L__BB0_6;
$L__BB0_5:
	// begin inline asm
	mov.u64 %rd20, %globaltimer;
	// end inline asm
	shl.b32 	%r21, %r2, 1;
	mul.wide.u32 	%rd21, %r21, 8;
	add.s64 	%rd22, %rd1, %rd21;
	st.global.u64 	[%rd22+8], %rd20;
$L__BB0_6:
	ret;

}


// ===== COMPILED SASS (sm_100) =====

	.target	sm_100

	.elftype	@"ET_EXEC"


//--------------------- .note.nv.tkinfo           --------------------------
	.section	.note.nv.tkinfo,"",@"SHT_NOTE"
	.sectionflags	@"SHF_NOTE_NV_TKINFO"
	.tkinfo
        /*0018*/ 	.word	0x00000002
        /*0030*/ 	.string	""
        /*0030*/ 	.string	"ptxas"
        /*0030*/ 	.string	"Cuda compilation tools, release 13.0, V13.0.88"
        /*0030*/ 	.string	"Build cuda_13.0.r13.0/compiler.36424714_0"
        /*0030*/ 	.string	"-arch sm_100 -m 64 "



//--------------------- .note.nv.cuinfo           --------------------------
	.section	.note.nv.cuinfo,"",@"SHT_NOTE"
	.sectionflags	@"SHF_NOTE_NV_CUINFO"
        /*0018*/ 	.short	0x0002
        /*001a*/ 	.short	0x0064
        /*001c*/ 	.short	0x0082
	.zero		2


//--------------------- .nv.info                  --------------------------
	.section	.nv.info,"",@"SHT_CUDA_INFO"
	.align	4


	//----- nvinfo : EIATTR_REGCOUNT
	.align		4
        /*0000*/ 	.byte	0x04, 0x2f
        /*0002*/ 	.short	(.L_1 - .L_0)
	.align		4
.L_0:
        /*0004*/ 	.word	index@(_Z12DoRandomWalkPjPhPm)
        /*0008*/ 	.word	0x00000012


	//----- nvinfo : EIATTR_FRAME_SIZE
	.align		4
.L_1:
        /*000c*/ 	.byte	0x04, 0x11
        /*000e*/ 	.short	(.L_3 - .L_2)
	.align		4
.L_2:
        /*0010*/ 	.word	index@(_Z12DoRandomWalkPjPhPm)
        /*0014*/ 	.word	0x00000000


	//----- nvinfo : EIATTR_MIN_STACK_SIZE
	.align		4
.L_3:
        /*0018*/ 	.byte	0x04, 0x12
        /*001a*/ 	.short	(.L_5 - .L_4)
	.align		4
.L_4:
        /*001c*/ 	.word	index@(_Z12DoRandomWalkPjPhPm)
        /*0020*/ 	.word	0x00000000
.L_5:


//--------------------- .nv.compat                --------------------------
	.section	.nv.compat,"",@"SHT_CUDA_COMPAT_INFO"
	.align	4
        /*0000*/ 	.byte	0x02, 0x09, 0x00, 0x00, 0x02, 0x02, 0x01, 0x00, 0x02, 0x05, 0x05, 0x00, 0x03, 0x07, 0x01, 0x01
        /*0010*/ 	.byte	0x02, 0x03, 0x00, 0x00, 0x02, 0x06, 0x01, 0x00, 0x04, 0x0b, 0x08, 0x00, 0x09, 0x00, 0x00, 0x00
        /*0020*/ 	.byte	0x00, 0x00, 0x00, 0x00


//--------------------- .nv.info._Z12DoRandomWalkPjPhPm --------------------------
	.section	.nv.info._Z12DoRandomWalkPjPhPm,"",@"SHT_CUDA_INFO"
	.sectionflags	@""
	.align	4


	//----- nvinfo : EIATTR_CUDA_API_VERSION
	.align		4
        /*0000*/ 	.byte	0x04, 0x37
        /*0002*/ 	.short	(.L_7 - .L_6)
.L_6:
        /*0004*/ 	.word	0x00000082


	//----- nvinfo : EIATTR_KPARAM_INFO
	.align		4
.L_7:
        /*0008*/ 	.byte	0x04, 0x17
        /*000a*/ 	.short	(.L_9 - .L_8)
.L_8:
        /*000c*/ 	.word	0x00000000
        /*0010*/ 	.short	0x0002
        /*0012*/ 	.short	0x0010
        /*0014*/ 	.byte	0x00, 0xf5, 0x21, 0x00


	//----- nvinfo : EIATTR_KPARAM_INFO
	.align		4
.L_9:
        /*0018*/ 	.byte	0x04, 0x17
        /*001a*/ 	.short	(.L_11 - .L_10)
.L_10:
        /*001c*/ 	.word	0x00000000
        /*0020*/ 	.short	0x0001
        /*0022*/ 	.short	0x0008
        /*0024*/ 	.byte	0x00, 0xf5, 0x21, 0x00


	//----- nvinfo : EIATTR_KPARAM_INFO
	.align		4
.L_11:
        /*0028*/ 	.byte	0x04, 0x17
        /*002a*/ 	.short	(.L_13 - .L_12)
.L_12:
        /*002c*/ 	.word	0x00000000
        /*0030*/ 	.short	0x0000
        /*0032*/ 	.short	0x0000
        /*0034*/ 	.byte	0x00, 0xf5, 0x21, 0x00


	//----- nvinfo : EIATTR_SPARSE_MMA_MASK
	.align		4
.L_13:
        /*0038*/ 	.byte	0x03, 0x50
        /*003a*/ 	.short	0x0000


	//----- nvinfo : EIATTR_MAXREG_COUNT
	.align		4
        /*003c*/ 	.byte	0x03, 0x1b
        /*003e*/ 	.short	0x00ff


	//----- nvinfo : EIATTR_NUM_BARRIERS
	.align		4
        /*0040*/ 	.byte	0x02, 0x4c
        /*0042*/ 	.byte	0x01
	.zero		1


	//----- nvinfo : EIATTR_MERCURY_ISA_VERSION
	.align		4
        /*0044*/ 	.byte	0x03, 0x5f
        /*0046*/ 	.short	0x0101


	//----- nvinfo : EIATTR_VRC_CTA_INIT_COUNT
	.align		4
        /*0048*/ 	.byte	0x02, 0x4a
	.zero		1
	.zero		1


	//----- nvinfo : EIATTR_EXIT_INSTR_OFFSETS
	.align		4
        /*004c*/ 	.byte	0x04, 0x1c
        /*004e*/ 	.short	(.L_15 - .L_14)


	//   ....[0]....
.L_14:
        /*0050*/ 	.word	0x00000220


	//   ....[1]....
        /*0054*/ 	.word	0x00000280


	//----- nvinfo : EIATTR_CBANK_PARAM_SIZE
	.align		4
.L_15:
        /*0058*/ 	.byte	0x03, 0x19
        /*005a*/ 	.short	0x0018


	//----- nvinfo : EIATTR_PARAM_CBANK
	.align		4
        /*005c*/ 	.byte	0x04, 0x0a
        /*005e*/ 	.short	(.L_17 - .L_16)
	.align		4
.L_16:
        /*0060*/ 	.word	index@(.nv.constant0._Z12DoRandomWalkPjPhPm)
        /*0064*/ 	.short	0x0380
        /*0066*/ 	.short	0x0018


	//----- nvinfo : EIATTR_SW_WAR
	.align		4
.L_17:
        /*0068*/ 	.byte	0x04, 0x36
        /*006a*/ 	.short	(.L_19 - .L_18)
.L_18:
        /*006c*/ 	.word	0x00000008
.L_19:


//--------------------- .nv.callgraph             --------------------------
	.section	.nv.callgraph,"",@"SHT_CUDA_CALLGRAPH"
	.align	4
	.sectionentsize	8
	.align		4
        /*0000*/ 	.word	0x00000000
	.align		4
        /*0004*/ 	.word	0xffffffff
	.align		4
        /*0008*/ 	.word	0x00000000
	.align		4
        /*000c*/ 	.word	0xfffffffe
	.align		4
        /*0010*/ 	.word	0x00000000
	.align		4
        /*0014*/ 	.word	0xfffffffd
	.align		4
        /*0018*/ 	.word	0x00000000
	.align		4
        /*001c*/ 	.word	0xfffffffc


//--------------------- .text._Z12DoRandomWalkPjPhPm --------------------------
	.section	.text._Z12DoRandomWalkPjPhPm,"ax",@progbits
	.align	128
        .global         _Z12DoRandomWalkPjPhPm
        .type           _Z12DoRandomWalkPjPhPm,@function
        .size           _Z12DoRandomWalkPjPhPm,(.L_x_2 - _Z12DoRandomWalkPjPhPm)
        .other          _Z12DoRandomWalkPjPhPm,@"STO_CUDA_ENTRY STV_DEFAULT"
_Z12DoRandomWalkPjPhPm:
.text._Z12DoRandomWalkPjPhPm:
[----:B------:R-:W-:Y:S01]  /*0000*/  LDC R1, c[0x0][0x37c] ;  /* 0x0000df00ff017b82 */ /* 0x000fe20000000800 */
[----:B------:R-:W0:Y:S01]  /*0010*/  S2R R13, SR_TID.X ;  /* 0x00000000000d7919 */ /* 0x000e220000002100 */
[----:B------:R-:W1:Y:S01]  /*0020*/  LDCU.64 UR6, c[0x0][0x358] ;  /* 0x00006b00ff0677ac */ /* 0x000e620008000a00 */
[----:B0-----:R-:W-:-:S13]  /*0030*/  ISETP.NE.AND P0, PT, R13, RZ, PT ;  /* 0x000000ff0d00720c */ /* 0x001fda0003f05270 */
[----:B------:R-:W-:Y:S01]  /*0040*/  @!P0 CS2R R4, SR_GLOBALTIMERLO ;  /* 0x0000000000048805 */ /* 0x000fe20000015200 */
[----:B------:R-:W0:Y:S01]  /*0050*/  S2R R0, SR_CTAID.X ;  /* 0x0000000000007919 */ /* 0x000e220000002500 */
[----:B------:R-:W2:Y:S01]  /*0060*/  @!P0 LDC.64 R2, c[0x0][0x390] ;  /* 0x0000e400ff028b82 */ /* 0x000ea20000000a00 */
[----:B------:R-:W-:Y:S01]  /*0070*/  UMOV UR4, URZ ;  /* 0x000000ff00047c82 */ /* 0x000fe20008000000 */
[C---:B0-----:R-:W-:Y:S02]  /*0080*/  @!P0 IMAD.SHL.U32 R7, R0.reuse, 0x2, RZ ;  /* 0x0000000200078824 */ /* 0x041fe400078e00ff */
[----:B------:R-:W-:Y:S02]  /*0090*/  IMAD R10, R0, 0x20, R13 ;  /* 0x00000020000a7824 */ /* 0x000fe400078e020d */
[----:B--2---:R-:W-:-:S03]  /*00a0*/  @!P0 IMAD.WIDE.U32 R2, R7, 0x8, R2 ;  /* 0x0000000807028825 */ /* 0x004fc600078e0002 */
[----:B------:R-:W-:Y:S02]  /*00b0*/  MOV R11, R10 ;  /* 0x0000000a000b7202 */ /* 0x000fe40000000f00 */
[----:B-1----:R0:W-:Y:S01]  /*00c0*/  @!P0 STG.E.64 desc[UR6][R2.64], R4 ;  /* 0x0000000402008986 */ /* 0x0021e2000c101b06 */
[----:B------:R-:W-:Y:S06]  /*00d0*/  BAR.SYNC.DEFER_BLOCKING 0x0 ;  /* 0x0000000000007b1d */ /* 0x000fec0000010000 */
.L_x_0:
[----:B-1----:R-:W0:Y:S02]  /*00e0*/  LDC.64 R8, c[0x0][0x380] ;  /* 0x0000e000ff087b82 */ /* 0x002e240000000a00 */
[----:B0----5:R-:W-:-:S06]  /*00f0*/  IMAD.WIDE R2, R11, 0x4, R8 ;  /* 0x000000040b027825 */ /* 0x021fcc00078e0208 */
[----:B------:R-:W2:Y:S02]  /*0100*/  LDG.E R2, desc[UR6][R2.64] ;  /* 0x0000000602027981 */ /* 0x000ea4000c1e1900 */
[----:B--2---:R-:W-:-:S06]  /*0110*/  IMAD.WIDE R4, R2, 0x4, R8 ;  /* 0x0000000402047825 */ /* 0x004fcc00078e0208 */
[----:B------:R-:W2:Y:S02]  /*0120*/  LDG.E R5, desc[UR6][R4.64] ;  /* 0x0000000604057981 */ /* 0x000ea4000c1e1900 */
[----:B--2---:R-:W-:-:S06]  /*0130*/  IMAD.WIDE R6, R5, 0x4, R8 ;  /* 0x0000000405067825 */ /* 0x004fcc00078e0208 */
[----:B------:R-:W2:Y:S01]  /*0140*/  LDG.E R7, desc[UR6][R6.64] ;  /* 0x0000000606077981 */ /* 0x000ea2000c1e1900 */
[----:B------:R-:W-:Y:S01]  /*0150*/  IADD3 R12, PT, PT, R2, R15, R11 ;  /* 0x0000000f020c7210 */ /* 0x000fe20007ffe00b */
[----:B------:R-:W-:-:S04]  /*0160*/  UIADD3 UR4, UPT, UPT, UR4, 0x4, URZ ;  /* 0x0000000404047890 */ /* 0x000fc8000fffe0ff */
[----:B------:R-:W-:Y:S01]  /*0170*/  UISETP.NE.AND UP0, UPT, UR4, 0x3e88c, UPT ;  /* 0x0003e88c0400788c */ /* 0x000fe2000bf05270 */
[----:B--2---:R-:W-:-:S05]  /*0180*/  IMAD.WIDE R8, R7, 0x4, R8 ;  /* 0x0000000407087825 */ /* 0x004fca00078e0208 */
[----:B------:R1:W5:Y:S01]  /*0190*/  LDG.E R11, desc[UR6][R8.64] ;  /* 0x00000006080b7981 */ /* 0x000362000c1e1900 */
[----:B------:R-:W-:Y:S02]  /*01a0*/  IADD3 R15, PT, PT, R7, R12, R5 ;  /* 0x0000000c070f7210 */ /* 0x000fe40007ffe005 */
[----:B------:R-:W-:Y:S05]  /*01b0*/  BRA.U UP0, `(.L_x_0) ;  /* 0xfffffffd00c87547 */ /* 0x000fea000b83ffff */
[----:B------:R-:W0:Y:S02]  /*01c0*/  LDCU.64 UR4, c[0x0][0x388] ;  /* 0x00007100ff0477ac */ /* 0x000e240008000a00 */
[----:B0-----:R-:W-:-:S04]  /*01d0*/  IADD3 R2, P0, PT, R10, UR4, RZ ;  /* 0x000000040a027c10 */ /* 0x001fc8000ff1e0ff */
[----:B------:R-:W-:Y:S02]  /*01e0*/  LEA.HI.X.SX32 R3, R10, UR5, 0x1, P0 ;  /* 0x000000050a037c11 */ /* 0x000fe400080f0eff */
[----:B------:R-:W-:-:S03]  /*01f0*/  ISETP.NE.AND P0, PT, R13, RZ, PT ;  /* 0x000000ff0d00720c */ /* 0x000fc60003f05270 */
[----:B------:R0:W-:Y:S01]  /*0200*/  STG.E.U8 desc[UR6][R2.64], R15 ;  /* 0x0000000f02007986 */ /* 0x0001e2000c101106 */
[----:B------:R-:W-:Y:S09]  /*0210*/  BAR.SYNC.DEFER_BLOCKING 0x0 ;  /* 0x0000000000007b1d */ /* 0x000ff20000010000 */
[----:B------:R-:W-:Y:S05]  /*0220*/  @P0 EXIT ;  /* 0x000000000000094d */ /* 0x000fea0003800000 */
[----:B0-----:R-:W-:Y:S01]  /*0230*/  CS2R R2, SR_GLOBALTIMERLO ;  /* 0x0000000000027805 */ /* 0x001fe20000015200 */
[----:B------:R-:W0:Y:S01]  /*0240*/  LDC.64 R4, c[0x0][0x390] ;  /* 0x0000e400ff047b82 */ /* 0x000e220000000a00 */
[----:B------:R-:W-:-:S04]  /*0250*/  IMAD.SHL.U32 R7, R0, 0x2, RZ ;  /* 0x0000000200077824 */ /* 0x000fc800078e00ff */
[----:B0-----:R-:W-:-:S05]  /*0260*/  IMAD.WIDE.U32 R4, R7, 0x8, R4 ;  /* 0x0000000807047825 */ /* 0x001fca00078e0004 */
[----:B------:R-:W-:Y:S01]  /*0270*/  STG.E.64 desc[UR6][R4.64+0x8], R2 ;  /* 0x0000080204007986 */ /* 0x000fe2000c101b06 */
[----:B------:R-:W-:Y:S05]  /*0280*/  EXIT ;  /* 0x000000000000794d */ /* 0x000fea0003800000 */
.L_x_1:
[----:B------:R-:W-:-:S00]  /*0290*/  BRA `(.L_x_1) ;  /* 0xfffffffc00fc7947 */ /* 0x000fc0000383ffff */
[----:B------:R-:W-:-:S00]  /*02a0*/  NOP ;  /* 0x0000000000007918 */ /* 0x000fc00000000000 */
        /* <DEDUP_REMOVED lines=13> */
.L_x_2:


//--------------------- .nv.shared.reserved.0     --------------------------
	.section	.nv.shared.reserved.0,"aw",@nobits
	.weak		__nv_reservedSMEM_offset_0_alias
	.size		__nv_reservedSMEM_offset_0_alias, 0, 64
	.other		__nv_reservedSMEM_offset_0_alias,@"STO_CUDA_RESERVED_SHARED STV_DEFAULT"
__nv_reservedSMEM_offset_0_alias:
	.zero		0
	.zero		64


//--------------------- .nv.constant0._Z12DoRandomWalkPjPhPm --------------------------
	.section	.nv.constant0._Z12DoRandomWalkPjPhPm,"a",@progbits
	.sectionflags	@""
	.align	4
.nv.constant0._Z12DoRandomWalkPjPhPm:
	.zero		920


//--------------------- SYMBOLS --------------------------

	.type		.nv.reservedSmem.offset0,@object
	.size		.nv.reservedSmem.offset0,0x4
